	.headerflags	@"EF_CUDA_TEXMODE_UNIFIED EF_CUDA_64BIT_ADDRESS EF_CUDA_ACCELERATORS EF_CUDA_SM90 EF_CUDA_VIRTUAL_SM(EF_CUDA_SM90)"
	.elftype	@"ET_EXEC"


//--------------------- .nv.info                  --------------------------
	.section	.nv.info,"",@"SHT_CUDA_INFO"
	.align	4


	//----- nvinfo : EIATTR_REGCOUNT
	.align		4
        /*0000*/ 	.byte	0x04, 0x2f
        /*0002*/ 	.short	(.L_1 - .L_0)
	.align		4
.L_0:
        /*0004*/ 	.word	index@(triton_poi_fused_constant_pad_nd_0)
        /*0008*/ 	.word	0x00000010


	//----- nvinfo : EIATTR_MIN_STACK_SIZE
	.align		4
.L_1:
        /*000c*/ 	.byte	0x04, 0x12
        /*000e*/ 	.short	(.L_3 - .L_2)
	.align		4
.L_2:
        /*0010*/ 	.word	index@(triton_poi_fused_constant_pad_nd_0)
        /*0014*/ 	.word	0x00000000


	//----- nvinfo : EIATTR_FRAME_SIZE
	.align		4
.L_3:
        /*0018*/ 	.byte	0x04, 0x11
        /*001a*/ 	.short	(.L_5 - .L_4)
	.align		4
.L_4:
        /*001c*/ 	.word	index@(triton_poi_fused_constant_pad_nd_0)
        /*0020*/ 	.word	0x00000000


	//----- nvinfo : EIATTR_MIN_STACK_SIZE
	.align		4
.L_5:
        /*0024*/ 	.byte	0x04, 0x12
        /*0026*/ 	.short	(.L_7 - .L_6)
	.align		4
.L_6:
        /*0028*/ 	.word	index@(triton_poi_fused_constant_pad_nd_0)
        /*002c*/ 	.word	0x00000000
.L_7:


//--------------------- .nv.info.triton_poi_fused_constant_pad_nd_0 --------------------------
	.section	.nv.info.triton_poi_fused_constant_pad_nd_0,"",@"SHT_CUDA_INFO"
	.sectionflags	@""
	.align	4


	//----- nvinfo : EIATTR_CUDA_API_VERSION
	.align		4
        /*0000*/ 	.byte	0x04, 0x37
        /*0002*/ 	.short	(.L_9 - .L_8)
.L_8:
        /*0004*/ 	.word	0x0000007c


	//----- nvinfo : EIATTR_KPARAM_INFO
	.align		4
.L_9:
        /*0008*/ 	.byte	0x04, 0x17
        /*000a*/ 	.short	(.L_11 - .L_10)
.L_10:
        /*000c*/ 	.word	0x00000000
        /*0010*/ 	.short	0x0002
        /*0012*/ 	.short	0x0010
        /*0014*/ 	.byte	0x00, 0xf0, 0x11, 0x00


	//----- nvinfo : EIATTR_KPARAM_INFO
	.align		4
.L_11:
        /*0018*/ 	.byte	0x04, 0x17
        /*001a*/ 	.short	(.L_13 - .L_12)
.L_12:
        /*001c*/ 	.word	0x00000000
        /*0020*/ 	.short	0x0001
        /*0022*/ 	.short	0x0008
        /*0024*/ 	.byte	0x00, 0xf4, 0x21, 0x00


	//----- nvinfo : EIATTR_KPARAM_INFO
	.align		4
.L_13:
        /*0028*/ 	.byte	0x04, 0x17
        /*002a*/ 	.short	(.L_15 - .L_14)
.L_14:
        /*002c*/ 	.word	0x00000000
        /*0030*/ 	.short	0x0000
        /*0032*/ 	.short	0x0000
        /*0034*/ 	.byte	0x00, 0xf4, 0x21, 0x00


	//----- nvinfo : EIATTR_SPARSE_MMA_MASK
	.align		4
.L_15:
        /*0038*/ 	.byte	0x03, 0x50
        /*003a*/ 	.short	0x0000


	//----- nvinfo : EIATTR_MAXREG_COUNT
	.align		4
        /*003c*/ 	.byte	0x03, 0x1b
        /*003e*/ 	.short	0x00ff


	//----- nvinfo : EIATTR_EXIT_INSTR_OFFSETS
	.align		4
        /*0040*/ 	.byte	0x04, 0x1c
        /*0042*/ 	.short	(.L_17 - .L_16)


	//   ....[0]....
.L_16:
        /*0044*/ 	.word	0x00000460


	//   ....[1]....
        /*0048*/ 	.word	0x00000480


	//----- nvinfo : EIATTR_REQNTID
	.align		4
.L_17:
        /*004c*/ 	.byte	0x04, 0x10
        /*004e*/ 	.short	(.L_19 - .L_18)
.L_18:
        /*0050*/ 	.word	0x00000080
        /*0054*/ 	.word	0x00000001
        /*0058*/ 	.word	0x00000001


	//----- nvinfo : EIATTR_CBANK_PARAM_SIZE
	.align		4
.L_19:
        /*005c*/ 	.byte	0x03, 0x19
        /*005e*/ 	.short	0x0014


	//----- nvinfo : EIATTR_PARAM_CBANK
	.align		4
        /*0060*/ 	.byte	0x04, 0x0a
        /*0062*/ 	.short	(.L_21 - .L_20)
	.align		4
.L_20:
        /*0064*/ 	.word	index@(.nv.constant0.triton_poi_fused_constant_pad_nd_0)
        /*0068*/ 	.short	0x0210
        /*006a*/ 	.short	0x0014


	//----- nvinfo : EIATTR_SW_WAR
	.align		4
.L_21:
        /*006c*/ 	.byte	0x04, 0x36
        /*006e*/ 	.short	(.L_23 - .L_22)
.L_22:
        /*0070*/ 	.word	0x00000008
.L_23:


//--------------------- .nv.callgraph             --------------------------
	.section	.nv.callgraph,"",@"SHT_CUDA_CALLGRAPH"
	.align	4
	.sectionentsize	8
	.align		4
        /*0000*/ 	.word	0x00000000
	.align		4
        /*0004*/ 	.word	0xffffffff
	.align		4
        /*0008*/ 	.word	0x00000000
	.align		4
        /*000c*/ 	.word	0xfffffffe
	.align		4
        /*0010*/ 	.word	0x00000000
	.align		4
        /*0014*/ 	.word	0xfffffffd
	.align		4
        /*0018*/ 	.word	0x00000000
	.align		4
        /*001c*/ 	.word	0xfffffffc


//--------------------- .text.triton_poi_fused_constant_pad_nd_0 --------------------------
	.section	.text.triton_poi_fused_constant_pad_nd_0,"ax",@progbits
	.align	128
        .global         triton_poi_fused_constant_pad_nd_0
        .type           triton_poi_fused_constant_pad_nd_0,@function
        .size           triton_poi_fused_constant_pad_nd_0,(.L_x_1 - triton_poi_fused_constant_pad_nd_0)
        .other          triton_poi_fused_constant_pad_nd_0,@"STO_CUDA_ENTRY STV_DEFAULT"
triton_poi_fused_constant_pad_nd_0:
.text.triton_poi_fused_constant_pad_nd_0:
[----:B------:R-:W0:Y:S02]  /*0000*/  LDC R1, c[0x0][0x28] ;  /* 0x00000a00ff017b82 */ /* 0x000e240000000800 */
[----:B------:R-:W1:Y:S01]  /*0010*/  S2R R0, SR_TID.X ;  /* 0x0000000000007919 */ /* 0x000e620000002100 */
[----:B------:R-:W-:Y:S01]  /*0020*/  IMAD.MOV.U32 R2, RZ, RZ, RZ ;  /* 0x000000ffff027224 */ /* 0x000fe200078e00ff */
[----:B------:R-:W-:Y:S01]  /*0030*/  ULDC.64 UR4, c[0x0][0x210] ;  /* 0x0000840000047ab9 */ /* 0x000fe20000000a00 */
[----:B------:R-:W-:Y:S01]  /*0040*/  IMAD.MOV.U32 R4, RZ, RZ, RZ ;  /* 0x000000ffff047224 */ /* 0x000fe200078e00ff */
[----:B------:R-:W2:Y:S01]  /*0050*/  S2R R3, SR_CTAID.X ;  /* 0x0000000000037919 */ /* 0x000ea20000002500 */
[----:B-1----:R-:W-:-:S05]  /*0060*/  IMAD.SHL.U32 R0, R0, 0x2, RZ ;  /* 0x0000000200007824 */ /* 0x002fca00078e00ff */
[----:B------:R-:W-:-:S05]  /*0070*/  LOP3.LUT R0, R0, 0xfe, RZ, 0xc0, !PT ;  /* 0x000000fe00007812 */ /* 0x000fca00078ec0ff */
[----:B--2---:R-:W-:-:S04]  /*0080*/  IMAD R3, R3, 0x100, R0 ;  /* 0x0000010003037824 */ /* 0x004fc800078e0200 */
[C---:B------:R-:W-:Y:S01]  /*0090*/  VIADD R5, R3.reuse, 0x1 ;  /* 0x0000000103057836 */ /* 0x040fe20000000000 */
[C---:B------:R-:W-:Y:S01]  /*00a0*/  ISETP.GE.AND P0, PT, R3.reuse, 0x310, PT ;  /* 0x000003100300780c */ /* 0x040fe20003f06270 */
[----:B------:R-:W-:-:S04]  /*00b0*/  IMAD.HI R8, R3, -0x6db6db6d, R2 ;  /* 0x9249249303087827 */ /* 0x000fc800078e0202 */
[----:B------:R-:W-:Y:S01]  /*00c0*/  IMAD.HI R6, R5, -0x6db6db6d, R4 ;  /* 0x9249249305067827 */ /* 0x000fe200078e0204 */
[----:B------:R-:W-:-:S04]  /*00d0*/  SHF.R.U32.HI R9, RZ, 0x1f, R8 ;  /* 0x0000001fff097819 */ /* 0x000fc80000011608 */
[----:B------:R-:W-:Y:S02]  /*00e0*/  SHF.R.U32.HI R7, RZ, 0x1f, R6 ;  /* 0x0000001fff077819 */ /* 0x000fe40000011606 */
[----:B------:R-:W-:Y:S01]  /*00f0*/  LEA.HI.SX32 R9, R8, R9, 0x1e ;  /* 0x0000000908097211 */ /* 0x000fe200078ff2ff */
[----:B------:R-:W-:Y:S01]  /*0100*/  IMAD.MOV.U32 R8, RZ, RZ, RZ ;  /* 0x000000ffff087224 */ /* 0x000fe200078e00ff */
[----:B------:R-:W-:Y:S01]  /*0110*/  LEA.HI.SX32 R7, R6, R7, 0x1e ;  /* 0x0000000706077211 */ /* 0x000fe200078ff2ff */
[----:B------:R-:W-:Y:S02]  /*0120*/  IMAD.MOV.U32 R6, RZ, RZ, RZ ;  /* 0x000000ffff067224 */ /* 0x000fe400078e00ff */
[----:B------:R-:W-:-:S04]  /*0130*/  IMAD.HI R0, R9, -0x6db6db6d, R8 ;  /* 0x9249249309007827 */ /* 0x000fc800078e0208 */
[----:B------:R-:W-:Y:S01]  /*0140*/  IMAD.HI R2, R7, -0x6db6db6d, R6 ;  /* 0x9249249307027827 */ /* 0x000fe200078e0206 */
[----:B------:R-:W-:-:S03]  /*0150*/  SHF.R.U32.HI R11, RZ, 0x1f, R0 ;  /* 0x0000001fff0b7819 */ /* 0x000fc60000011600 */
[----:B------:R-:W-:Y:S01]  /*0160*/  IMAD.HI R6, R5, 0x5397829d, RZ ;  /* 0x5397829d05067827 */ /* 0x000fe200078e02ff */
[----:B------:R-:W-:Y:S02]  /*0170*/  SHF.R.U32.HI R13, RZ, 0x1f, R2 ;  /* 0x0000001fff0d7819 */ /* 0x000fe40000011602 */
[----:B------:R-:W-:Y:S01]  /*0180*/  LEA.HI.SX32 R11, R0, R11, 0x1e ;  /* 0x0000000b000b7211 */ /* 0x000fe200078ff2ff */
[----:B------:R-:W-:Y:S01]  /*0190*/  IMAD R0, R9, -0x7, R3 ;  /* 0xfffffff909007824 */ /* 0x000fe200078e0203 */
[----:B------:R-:W-:Y:S01]  /*01a0*/  LEA.HI.SX32 R13, R2, R13, 0x1e ;  /* 0x0000000d020d7211 */ /* 0x000fe200078ff2ff */
[----:B------:R-:W-:-:S04]  /*01b0*/  IMAD.HI R2, R3, 0x5397829d, RZ ;  /* 0x5397829d03027827 */ /* 0x000fc800078e02ff */
[----:B------:R-:W-:Y:S02]  /*01c0*/  IMAD R11, R11, -0x7, R9 ;  /* 0xfffffff90b0b7824 */ /* 0x000fe400078e0209 */
[----:B------:R-:W-:Y:S01]  /*01d0*/  IMAD R4, R7, -0x7, R5 ;  /* 0xfffffff907047824 */ /* 0x000fe200078e0205 */
[----:B------:R-:W-:Y:S01]  /*01e0*/  SHF.R.U32.HI R5, RZ, 0x1f, R2 ;  /* 0x0000001fff057819 */ /* 0x000fe20000011602 */
[----:B------:R-:W-:Y:S01]  /*01f0*/  IMAD R13, R13, -0x7, R7 ;  /* 0xfffffff90d0d7824 */ /* 0x000fe200078e0207 */
[----:B------:R-:W-:Y:S01]  /*0200*/  SHF.R.U32.HI R7, RZ, 0x1f, R6 ;  /* 0x0000001fff077819 */ /* 0x000fe20000011606 */
[----:B------:R-:W-:Y:S01]  /*0210*/  VIADD R9, R0, 0xffffffff ;  /* 0xffffffff00097836 */ /* 0x000fe20000000000 */
[----:B------:R-:W-:Y:S01]  /*0220*/  LEA.HI R5, R2, R5, RZ, 0x1c ;  /* 0x0000000502057211 */ /* 0x000fe200078fe0ff */
[----:B------:R-:W-:Y:S01]  /*0230*/  VIADD R8, R11, 0xffffffff ;  /* 0xffffffff0b087836 */ /* 0x000fe20000000000 */
[----:B------:R-:W-:Y:S01]  /*0240*/  LEA.HI R7, R6, R7, RZ, 0x1c ;  /* 0x0000000706077211 */ /* 0x000fe200078fe0ff */
[----:B------:R-:W-:-:S02]  /*0250*/  VIADD R10, R4, 0xffffffff ;  /* 0xffffffff040a7836 */ /* 0x000fc40000000000 */
[----:B------:R-:W-:Y:S01]  /*0260*/  IMAD.SHL.U32 R5, R5, 0x10, RZ ;  /* 0x0000001005057824 */ /* 0x000fe200078e00ff */
[----:B------:R-:W-:Y:S01]  /*0270*/  LOP3.LUT R8, R8, R9, RZ, 0xfc, !PT ;  /* 0x0000000908087212 */ /* 0x000fe200078efcff */
[----:B------:R-:W-:Y:S02]  /*0280*/  VIADD R9, R13, 0xffffffff ;  /* 0xffffffff0d097836 */ /* 0x000fe40000000000 */
[----:B------:R-:W-:Y:S01]  /*0290*/  IMAD.SHL.U32 R11, R11, 0x4, RZ ;  /* 0x000000040b0b7824 */ /* 0x000fe200078e00ff */
[----:B------:R-:W-:Y:S01]  /*02a0*/  ISETP.LT.U32.AND P2, PT, R8, 0x4, !P0 ;  /* 0x000000040800780c */ /* 0x000fe20004741070 */
[----:B------:R-:W-:Y:S01]  /*02b0*/  IMAD.SHL.U32 R7, R7, 0x10, RZ ;  /* 0x0000001007077824 */ /* 0x000fe200078e00ff */
[----:B------:R-:W-:Y:S01]  /*02c0*/  LOP3.LUT R9, R9, R10, RZ, 0xfc, !PT ;  /* 0x0000000a09097212 */ /* 0x000fe200078efcff */
[----:B------:R-:W-:Y:S01]  /*02d0*/  IMAD.SHL.U32 R13, R13, 0x4, RZ ;  /* 0x000000040d0d7824 */ /* 0x000fe200078e00ff */
[----:B------:R-:W-:Y:S01]  /*02e0*/  IADD3 R8, P5, P6, R11, R0, R5 ;  /* 0x000000000b087210 */ /* 0x000fe20007ebe005 */
[----:B------:R-:W-:Y:S01]  /*02f0*/  IMAD.MOV.U32 R10, RZ, RZ, RZ ;  /* 0x000000ffff0a7224 */ /* 0x000fe200078e00ff */
[----:B------:R-:W-:-:S02]  /*0300*/  SHF.R.S32.HI R6, RZ, 0x1f, R7 ;  /* 0x0000001fff067819 */ /* 0x000fc40000011407 */
[----:B------:R-:W-:Y:S02]  /*0310*/  SHF.R.S32.HI R2, RZ, 0x1f, R5 ;  /* 0x0000001fff027819 */ /* 0x000fe40000011405 */
[----:B------:R-:W-:Y:S02]  /*0320*/  SHF.R.S32.HI R0, RZ, 0x1f, R0 ;  /* 0x0000001fff007819 */ /* 0x000fe40000011400 */
[----:B------:R-:W-:Y:S02]  /*0330*/  SHF.R.S32.HI R11, RZ, 0x1f, R11 ;  /* 0x0000001fff0b7819 */ /* 0x000fe4000001140b */
[----:B------:R-:W-:Y:S02]  /*0340*/  IADD3 R7, P3, P4, R13, R4, R7 ;  /* 0x000000040d077210 */ /* 0x000fe40007c7e007 */
[----:B------:R-:W-:Y:S02]  /*0350*/  SHF.R.S32.HI R5, RZ, 0x1f, R4 ;  /* 0x0000001fff057819 */ /* 0x000fe40000011404 */
[----:B------:R-:W-:-:S02]  /*0360*/  SHF.R.S32.HI R13, RZ, 0x1f, R13 ;  /* 0x0000001fff0d7819 */ /* 0x000fc4000001140d */
[----:B------:R-:W-:Y:S02]  /*0370*/  ISETP.LT.U32.AND P1, PT, R9, 0x4, !P0 ;  /* 0x000000040900780c */ /* 0x000fe40004721070 */
[----:B------:R-:W-:Y:S01]  /*0380*/  IADD3.X R11, R11, R0, R2, P5, P6 ;  /* 0x000000000b0b7210 */ /* 0x000fe20002fec402 */
[----:B------:R-:W-:Y:S01]  /*0390*/  IMAD.MOV.U32 R0, RZ, RZ, RZ ;  /* 0x000000ffff007224 */ /* 0x000fe200078e00ff */
[----:B------:R-:W-:Y:S02]  /*03a0*/  IADD3.X R2, R13, R5, R6, P3, P4 ;  /* 0x000000050d027210 */ /* 0x000fe40001fe8406 */
[C---:B------:R-:W-:Y:S02]  /*03b0*/  LEA R4, P5, R8.reuse, UR4, 0x2 ;  /* 0x0000000408047c11 */ /* 0x040fe4000f8a10ff */
[----:B------:R-:W-:Y:S02]  /*03c0*/  LEA R6, P3, R7, UR4, 0x2 ;  /* 0x0000000407067c11 */ /* 0x000fe4000f8610ff */
[----:B------:R-:W-:-:S02]  /*03d0*/  LEA.HI.X R5, R8, UR5, R11, 0x2, P5 ;  /* 0x0000000508057c11 */ /* 0x000fc4000a8f140b */
[----:B------:R-:W-:Y:S01]  /*03e0*/  LEA.HI.X R7, R7, UR5, R2, 0x2, P3 ;  /* 0x0000000507077c11 */ /* 0x000fe200098f1402 */
[----:B------:R-:W-:Y:S01]  /*03f0*/  ULDC.64 UR4, c[0x0][0x208] ;  /* 0x0000820000047ab9 */ /* 0x000fe20000000a00 */
[----:B------:R-:W1:Y:S01]  /*0400*/  LDC.64 R8, c[0x0][0x218] ;  /* 0x00008600ff087b82 */ /* 0x000e620000000a00 */
[----:B------:R-:W2:Y:S04]  /*0410*/  @P2 LDG.E R0, desc[UR4][R4.64+-0x14] ;  /* 0xffffec0404002981 */ /* 0x000ea8000c1e1900 */
[----:B------:R-:W3:Y:S01]  /*0420*/  @P1 LDG.E R10, desc[UR4][R6.64+-0x14] ;  /* 0xffffec04060a1981 */ /* 0x000ee2000c1e1900 */
[----:B-1----:R-:W-:Y:S01]  /*0430*/  IMAD.WIDE R2, R3, 0x4, R8 ;  /* 0x0000000403027825 */ /* 0x002fe200078e0208 */
[----:B--2---:R-:W-:Y:S02]  /*0440*/  SEL R8, R0, RZ, P2 ;  /* 0x000000ff00087207 */ /* 0x004fe40001000000 */
[----:B---3--:R-:W-:Y:S01]  /*0450*/  SEL R9, R10, RZ, P1 ;  /* 0x000000ff0a097207 */ /* 0x008fe20000800000 */
[----:B------:R-:W-:Y:S06]  /*0460*/  @P0 EXIT ;  /* 0x000000000000094d */ /* 0x000fec0003800000 */
[----:B------:R-:W-:Y:S01]  /*0470*/  STG.E.64 desc[UR4][R2.64], R8 ;  /* 0x0000000802007986 */ /* 0x000fe2000c101b04 */
[----:B------:R-:W-:Y:S05]  /*0480*/  EXIT ;  /* 0x000000000000794d */ /* 0x000fea0003800000 */
.L_x_0:
[----:B------:R-:W-:-:S00]  /*0490*/  BRA `(.L_x_0) ;  /* 0xfffffffc00fc7947 */ /* 0x000fc0000383ffff */
[----:B------:R-:W-:-:S00]  /*04a0*/  NOP ;  /* 0x0000000000007918 */ /* 0x000fc00000000000 */
        /* <DEDUP_REMOVED lines=13> */
.L_x_1:


//--------------------- .nv.constant0.triton_poi_fused_constant_pad_nd_0 --------------------------
	.section	.nv.constant0.triton_poi_fused_constant_pad_nd_0,"a",@progbits
	.sectionflags	@""
	.align	4
.nv.constant0.triton_poi_fused_constant_pad_nd_0:
	.zero		548
